//
// Generated by NVIDIA NVVM Compiler
//
// Compiler Build ID: CL-36424714
// Cuda compilation tools, release 13.0, V13.0.88
// Based on NVVM 20.0.0
//

.version 9.0
.target sm_100
.address_size 64

	// .globl	_Z6kernelPj
// _ZZ6kernelPjE5sData has been demoted

.visible .entry _Z6kernelPj(
	.param .u64 .ptr .align 1 _Z6kernelPj_param_0
)
{
	.reg .pred 	%p<11>;
	.reg .b32 	%r<41>;
	.reg .b64 	%rd<5>;
	// demoted variable
	.shared .align 4 .b8 _ZZ6kernelPjE5sData[8192];
	ld.param.u64 	%rd2, [_Z6kernelPj_param_0];
	cvta.to.global.u64 	%rd3, %rd2;
	mov.u32 	%r1, %tid.x;
	or.b32  	%r2, %r1, 1024;
	mul.wide.u32 	%rd4, %r1, 4;
	add.s64 	%rd1, %rd3, %rd4;
	ld.global.u32 	%r25, [%rd1];
	shl.b32 	%r26, %r1, 2;
	mov.u32 	%r27, _ZZ6kernelPjE5sData;
	add.s32 	%r3, %r27, %r26;
	st.shared.u32 	[%r3], %r25;
	ld.global.u32 	%r28, [%rd1+4096];
	st.shared.u32 	[%r3+4096], %r28;
	bar.sync 	0;
	mov.b32 	%r39, 2;
$L__BB0_1:
	and.b32  	%r5, %r39, %r1;
	and.b32  	%r6, %r39, %r2;
	mov.u32 	%r40, %r39;
$L__BB0_2:
	mov.u32 	%r7, %r40;
	shr.u32 	%r40, %r7, 1;
	xor.b32  	%r9, %r40, %r1;
	setp.le.u32 	%p1, %r9, %r1;
	@%p1 bra 	$L__BB0_8;
	setp.ne.s32 	%p2, %r5, 0;
	@%p2 bra 	$L__BB0_6;
	ld.shared.u32 	%r10, [%r3];
	shl.b32 	%r31, %r9, 2;
	add.s32 	%r11, %r27, %r31;
	ld.shared.u32 	%r12, [%r11];
	setp.le.u32 	%p4, %r10, %r12;
	@%p4 bra 	$L__BB0_8;
	st.shared.u32 	[%r3], %r12;
	st.shared.u32 	[%r11], %r10;
	bra.uni 	$L__BB0_8;
$L__BB0_6:
	ld.shared.u32 	%r13, [%r3];
	shl.b32 	%r29, %r9, 2;
	add.s32 	%r14, %r27, %r29;
	ld.shared.u32 	%r15, [%r14];
	setp.ge.u32 	%p3, %r13, %r15;
	@%p3 bra 	$L__BB0_8;
	st.shared.u32 	[%r3], %r15;
	st.shared.u32 	[%r14], %r13;
$L__BB0_8:
	bar.sync 	0;
	xor.b32  	%r16, %r40, %r2;
	setp.le.u32 	%p5, %r16, %r2;
	@%p5 bra 	$L__BB0_14;
	setp.ne.s32 	%p6, %r6, 0;
	@%p6 bra 	$L__BB0_12;
	ld.shared.u32 	%r17, [%r3+4096];
	shl.b32 	%r35, %r16, 2;
	add.s32 	%r18, %r27, %r35;
	ld.shared.u32 	%r19, [%r18];
	setp.le.u32 	%p8, %r17, %r19;
	@%p8 bra 	$L__BB0_14;
	st.shared.u32 	[%r3+4096], %r19;
	st.shared.u32 	[%r18], %r17;
	bra.uni 	$L__BB0_14;
$L__BB0_12:
	ld.shared.u32 	%r20, [%r3+4096];
	shl.b32 	%r33, %r16, 2;
	add.s32 	%r21, %r27, %r33;
	ld.shared.u32 	%r22, [%r21];
	setp.ge.u32 	%p7, %r20, %r22;
	@%p7 bra 	$L__BB0_14;
	st.shared.u32 	[%r3+4096], %r22;
	st.shared.u32 	[%r21], %r20;
$L__BB0_14:
	bar.sync 	0;
	setp.gt.u32 	%p9, %r7, 3;
	@%p9 bra 	$L__BB0_2;
	shl.b32 	%r23, %r39, 1;
	setp.lt.u32 	%p10, %r39, 1025;
	mov.u32 	%r39, %r23;
	@%p10 bra 	$L__BB0_1;
	ld.shared.u32 	%r37, [%r3];
	st.global.u32 	[%rd1], %r37;
	ld.shared.u32 	%r38, [%r3+4096];
	st.global.u32 	[%rd1+4096], %r38;
	ret;

}


// ===== COMPILED SASS (sm_100) =====

	.target	sm_100

	.elftype	@"ET_EXEC"


//--------------------- .note.nv.tkinfo           --------------------------
	.section	.note.nv.tkinfo,"",@"SHT_NOTE"
	.sectionflags	@"SHF_NOTE_NV_TKINFO"
	.tkinfo
        /*0018*/ 	.word	0x00000002
        /*0030*/ 	.string	""
        /*0030*/ 	.string	"ptxas"
        /*0030*/ 	.string	"Cuda compilation tools, release 13.0, V13.0.88"
        /*0030*/ 	.string	"Build cuda_13.0.r13.0/compiler.36424714_0"
        /*0030*/ 	.string	"-arch sm_100 -m 64 "



//--------------------- .note.nv.cuinfo           --------------------------
	.section	.note.nv.cuinfo,"",@"SHT_NOTE"
	.sectionflags	@"SHF_NOTE_NV_CUINFO"
        /*0018*/ 	.short	0x0002
        /*001a*/ 	.short	0x0064
        /*001c*/ 	.short	0x0082
	.zero		2


//--------------------- .nv.info                  --------------------------
	.section	.nv.info,"",@"SHT_CUDA_INFO"
	.align	4


	//----- nvinfo : EIATTR_REGCOUNT
	.align		4
        /*0000*/ 	.byte	0x04, 0x2f
        /*0002*/ 	.short	(.L_1 - .L_0)
	.align		4
.L_0:
        /*0004*/ 	.word	index@(_Z6kernelPj)
        /*0008*/ 	.word	0x0000000e


	//----- nvinfo : EIATTR_FRAME_SIZE
	.align		4
.L_1:
        /*000c*/ 	.byte	0x04, 0x11
        /*000e*/ 	.short	(.L_3 - .L_2)
	.align		4
.L_2:
        /*0010*/ 	.word	index@(_Z6kernelPj)
        /*0014*/ 	.word	0x00000000


	//----- nvinfo : EIATTR_MIN_STACK_SIZE
	.align		4
.L_3:
        /*0018*/ 	.byte	0x04, 0x12
        /*001a*/ 	.short	(.L_5 - .L_4)
	.align		4
.L_4:
        /*001c*/ 	.word	index@(_Z6kernelPj)
        /*0020*/ 	.word	0x00000000
.L_5:


//--------------------- .nv.compat                --------------------------
	.section	.nv.compat,"",@"SHT_CUDA_COMPAT_INFO"
	.align	4
        /*0000*/ 	.byte	0x02, 0x09, 0x00, 0x00, 0x02, 0x02, 0x01, 0x00, 0x02, 0x05, 0x05, 0x00, 0x03, 0x07, 0x01, 0x01
        /*0010*/ 	.byte	0x02, 0x03, 0x00, 0x00, 0x02, 0x06, 0x01, 0x00, 0x04, 0x0b, 0x08, 0x00, 0x09, 0x00, 0x00, 0x00
        /*0020*/ 	.byte	0x00, 0x00, 0x00, 0x00


//--------------------- .nv.info._Z6kernelPj      --------------------------
	.section	.nv.info._Z6kernelPj,"",@"SHT_CUDA_INFO"
	.sectionflags	@""
	.align	4


	//----- nvinfo : EIATTR_CUDA_API_VERSION
	.align		4
        /*0000*/ 	.byte	0x04, 0x37
        /*0002*/ 	.short	(.L_7 - .L_6)
.L_6:
        /*0004*/ 	.word	0x00000082


	//----- nvinfo : EIATTR_KPARAM_INFO
	.align		4
.L_7:
        /*0008*/ 	.byte	0x04, 0x17
        /*000a*/ 	.short	(.L_9 - .L_8)
.L_8:
        /*000c*/ 	.word	0x00000000
        /*0010*/ 	.short	0x0000
        /*0012*/ 	.short	0x0000
        /*0014*/ 	.byte	0x00, 0xf5, 0x21, 0x00


	//----- nvinfo : EIATTR_SPARSE_MMA_MASK
	.align		4
.L_9:
        /*0018*/ 	.byte	0x03, 0x50
        /*001a*/ 	.short	0x0000


	//----- nvinfo : EIATTR_MAXREG_COUNT
	.align		4
        /*001c*/ 	.byte	0x03, 0x1b
        /*001e*/ 	.short	0x00ff


	//----- nvinfo : EIATTR_NUM_BARRIERS
	.align		4
        /*0020*/ 	.byte	0x02, 0x4c
        /*0022*/ 	.byte	0x01
	.zero		1


	//----- nvinfo : EIATTR_MERCURY_ISA_VERSION
	.align		4
        /*0024*/ 	.byte	0x03, 0x5f
        /*0026*/ 	.short	0x0101


	//----- nvinfo : EIATTR_VRC_CTA_INIT_COUNT
	.align		4
        /*0028*/ 	.byte	0x02, 0x4a
	.zero		1
	.zero		1


	//----- nvinfo : EIATTR_EXIT_INSTR_OFFSETS
	.align		4
        /*002c*/ 	.byte	0x04, 0x1c
        /*002e*/ 	.short	(.L_11 - .L_10)


	//   ....[0]....
.L_10:
        /*0030*/ 	.word	0x00000480


	//----- nvinfo : EIATTR_CRS_STACK_SIZE
	.align		4
.L_11:
        /*0034*/ 	.byte	0x04, 0x1e
        /*0036*/ 	.short	(.L_13 - .L_12)
.L_12:
        /*0038*/ 	.word	0x00000000


	//----- nvinfo : EIATTR_CBANK_PARAM_SIZE
	.align		4
.L_13:
        /*003c*/ 	.byte	0x03, 0x19
        /*003e*/ 	.short	0x0008


	//----- nvinfo : EIATTR_PARAM_CBANK
	.align		4
        /*0040*/ 	.byte	0x04, 0x0a
        /*0042*/ 	.short	(.L_15 - .L_14)
	.align		4
.L_14:
        /*0044*/ 	.word	index@(.nv.constant0._Z6kernelPj)
        /*0048*/ 	.short	0x0380
        /*004a*/ 	.short	0x0008


	//----- nvinfo : EIATTR_SW_WAR
	.align		4
.L_15:
        /*004c*/ 	.byte	0x04, 0x36
        /*004e*/ 	.short	(.L_17 - .L_16)
.L_16:
        /*0050*/ 	.word	0x00000008
.L_17:


//--------------------- .nv.callgraph             --------------------------
	.section	.nv.callgraph,"",@"SHT_CUDA_CALLGRAPH"
	.align	4
	.sectionentsize	8
	.align		4
        /*0000*/ 	.word	0x00000000
	.align		4
        /*0004*/ 	.word	0xffffffff
	.align		4
        /*0008*/ 	.word	0x00000000
	.align		4
        /*000c*/ 	.word	0xfffffffe
	.align		4
        /*0010*/ 	.word	0x00000000
	.align		4
        /*0014*/ 	.word	0xfffffffd
	.align		4
        /*0018*/ 	.word	0x00000000
	.align		4
        /*001c*/ 	.word	0xfffffffc


//--------------------- .text._Z6kernelPj         --------------------------
	.section	.text._Z6kernelPj,"ax",@progbits
	.align	128
        .global         _Z6kernelPj
        .type           _Z6kernelPj,@function
        .size           _Z6kernelPj,(.L_x_9 - _Z6kernelPj)
        .other          _Z6kernelPj,@"STO_CUDA_ENTRY STV_DEFAULT"
_Z6kernelPj:
.text._Z6kernelPj:
[----:B------:R-:W-:Y:S01]  /*0000*/  LDC R1, c[0x0][0x37c] ;  /* 0x0000df00ff017b82 */ /* 0x000fe20000000800 */
[----:B------:R-:W0:Y:S07]  /*0010*/  S2R R9, SR_TID.X ;  /* 0x0000000000097919 */ /* 0x000e2e0000002100 */
[----:B------:R-:W0:Y:S01]  /*0020*/  LDC.64 R2, c[0x0][0x380] ;  /* 0x0000e000ff027b82 */ /* 0x000e220000000a00 */
[----:B------:R-:W1:Y:S01]  /*0030*/  LDCU.64 UR6, c[0x0][0x358] ;  /* 0x00006b00ff0677ac */ /* 0x000e620008000a00 */
[----:B0-----:R-:W-:-:S05]  /*0040*/  IMAD.WIDE.U32 R2, R9, 0x4, R2 ;  /* 0x0000000409027825 */ /* 0x001fca00078e0002 */
[----:B-1----:R-:W2:Y:S04]  /*0050*/  LDG.E R4, desc[UR6][R2.64] ;  /* 0x0000000602047981 */ /* 0x002ea8000c1e1900 */
[----:B------:R-:W3:Y:S01]  /*0060*/  LDG.E R6, desc[UR6][R2.64+0x1000] ;  /* 0x0010000602067981 */ /* 0x000ee2000c1e1900 */
[----:B------:R-:W0:Y:S01]  /*0070*/  S2UR UR5, SR_CgaCtaId ;  /* 0x00000000000579c3 */ /* 0x000e220000008800 */
[----:B------:R-:W-:Y:S01]  /*0080*/  UMOV UR4, 0x400 ;  /* 0x0000040000047882 */ /* 0x000fe20000000000 */
[----:B------:R-:W-:Y:S01]  /*0090*/  IMAD.MOV.U32 R7, RZ, RZ, 0x2 ;  /* 0x00000002ff077424 */ /* 0x000fe200078e00ff */
[----:B------:R-:W-:Y:S01]  /*00a0*/  LOP3.LUT R0, R9, 0x400, RZ, 0xfc, !PT ;  /* 0x0000040009007812 */ /* 0x000fe200078efcff */
[----:B0-----:R-:W-:-:S06]  /*00b0*/  ULEA UR4, UR5, UR4, 0x18 ;  /* 0x0000000405047291 */ /* 0x001fcc000f8ec0ff */
[----:B------:R-:W-:-:S05]  /*00c0*/  LEA R5, R9, UR4, 0x2 ;  /* 0x0000000409057c11 */ /* 0x000fca000f8e10ff */
[----:B--2---:R0:W-:Y:S04]  /*00d0*/  STS [R5], R4 ;  /* 0x0000000405007388 */ /* 0x0041e80000000800 */
[----:B---3--:R0:W-:Y:S01]  /*00e0*/  STS [R5+0x1000], R6 ;  /* 0x0010000605007388 */ /* 0x0081e20000000800 */
[----:B------:R-:W-:Y:S06]  /*00f0*/  BAR.SYNC.DEFER_BLOCKING 0x0 ;  /* 0x0000000000007b1d */ /* 0x000fec0000010000 */
.L_x_7:
[----:B01----:R-:W-:-:S07]  /*0100*/  IMAD.MOV.U32 R4, RZ, RZ, R7 ;  /* 0x000000ffff047224 */ /* 0x003fce00078e0007 */
.L_x_6:
[--C-:B------:R-:W-:Y:S01]  /*0110*/  IMAD.MOV.U32 R8, RZ, RZ, R4.reuse ;  /* 0x000000ffff087224 */ /* 0x100fe200078e0004 */
[----:B------:R-:W-:Y:S01]  /*0120*/  SHF.R.U32.HI R4, RZ, 0x1, R4 ;  /* 0x00000001ff047819 */ /* 0x000fe20000011604 */
[----:B------:R-:W-:Y:S03]  /*0130*/  BSSY.RECONVERGENT B0, `(.L_x_0) ;  /* 0x0000014000007945 */ /* 0x000fe60003800200 */
[----:B01----:R-:W-:-:S04]  /*0140*/  LOP3.LUT R6, R4, R9, RZ, 0x3c, !PT ;  /* 0x0000000904067212 */ /* 0x003fc800078e3cff */
[----:B------:R-:W-:-:S13]  /*0150*/  ISETP.GT.U32.AND P0, PT, R6, R9, PT ;  /* 0x000000090600720c */ /* 0x000fda0003f04070 */
[----:B------:R-:W-:Y:S05]  /*0160*/  @!P0 BRA `(.L_x_1) ;  /* 0x0000000000408947 */ /* 0x000fea0003800000 */
[----:B------:R-:W-:-:S13]  /*0170*/  LOP3.LUT P0, RZ, R7, R9, RZ, 0xc0, !PT ;  /* 0x0000000907ff7212 */ /* 0x000fda000780c0ff */
[----:B------:R-:W-:Y:S05]  /*0180*/  @P0 BRA `(.L_x_2) ;  /* 0x0000000000200947 */ /* 0x000fea0003800000 */
[----:B------:R-:W-:Y:S02]  /*0190*/  LEA R11, R6, UR4, 0x2 ;  /* 0x00000004060b7c11 */ /* 0x000fe4000f8e10ff */
[----:B------:R-:W-:Y:S04]  /*01a0*/  LDS R6, [R5] ;  /* 0x0000000005067984 */ /* 0x000fe80000000800 */
[----:B------:R-:W0:Y:S02]  /*01b0*/  LDS R10, [R11] ;  /* 0x000000000b0a7984 */ /* 0x000e240000000800 */
[----:B0-----:R-:W-:-:S13]  /*01c0*/  ISETP.GT.U32.AND P0, PT, R6, R10, PT ;  /* 0x0000000a0600720c */ /* 0x001fda0003f04070 */
[----:B------:R-:W-:Y:S05]  /*01d0*/  @!P0 BRA `(.L_x_1) ;  /* 0x0000000000248947 */ /* 0x000fea0003800000 */
[----:B------:R1:W-:Y:S04]  /*01e0*/  STS [R5], R10 ;  /* 0x0000000a05007388 */ /* 0x0003e80000000800 */
[----:B------:R1:W-:Y:S01]  /*01f0*/  STS [R11], R6 ;  /* 0x000000060b007388 */ /* 0x0003e20000000800 */
[----:B------:R-:W-:Y:S05]  /*0200*/  BRA `(.L_x_1) ;  /* 0x0000000000187947 */ /* 0x000fea0003800000 */
.L_x_2:
[----:B------:R-:W-:Y:S02]  /*0210*/  LEA R11, R6, UR4, 0x2 ;  /* 0x00000004060b7c11 */ /* 0x000fe4000f8e10ff */
[----:B------:R-:W-:Y:S04]  /*0220*/  LDS R6, [R5] ;  /* 0x0000000005067984 */ /* 0x000fe80000000800 */
[----:B------:R-:W0:Y:S02]  /*0230*/  LDS R10, [R11] ;  /* 0x000000000b0a7984 */ /* 0x000e240000000800 */
[----:B0-----:R-:W-:-:S13]  /*0240*/  ISETP.GE.U32.AND P0, PT, R6, R10, PT ;  /* 0x0000000a0600720c */ /* 0x001fda0003f06070 */
[----:B------:R0:W-:Y:S04]  /*0250*/  @!P0 STS [R5], R10 ;  /* 0x0000000a05008388 */ /* 0x0001e80000000800 */
[----:B------:R0:W-:Y:S02]  /*0260*/  @!P0 STS [R11], R6 ;  /* 0x000000060b008388 */ /* 0x0001e40000000800 */
.L_x_1:
[----:B------:R-:W-:Y:S05]  /*0270*/  BSYNC.RECONVERGENT B0 ;  /* 0x0000000000007941 */ /* 0x000fea0003800200 */
.L_x_0:
[----:B01----:R-:W-:Y:S01]  /*0280*/  LOP3.LUT R11, R4, 0x400, R9, 0x1e, !PT ;  /* 0x00000400040b7812 */ /* 0x003fe200078e1e09 */
[----:B------:R-:W-:Y:S03]  /*0290*/  BAR.SYNC.DEFER_BLOCKING 0x0 ;  /* 0x0000000000007b1d */ /* 0x000fe60000010000 */
[----:B------:R-:W-:-:S03]  /*02a0*/  ISETP.GT.U32.AND P0, PT, R11, R0, PT ;  /* 0x000000000b00720c */ /* 0x000fc60003f04070 */
[----:B------:R-:W-:Y:S10]  /*02b0*/  BSSY.RECONVERGENT B0, `(.L_x_3) ;  /* 0x0000012000007945 */ /* 0x000ff40003800200 */
[----:B------:R-:W-:Y:S05]  /*02c0*/  @!P0 BRA `(.L_x_4) ;  /* 0x0000000000408947 */ /* 0x000fea0003800000 */
[----:B------:R-:W-:-:S13]  /*02d0*/  LOP3.LUT P0, RZ, R7, 0x400, R9, 0xe0, !PT ;  /* 0x0000040007ff7812 */ /* 0x000fda000780e009 */
[----:B------:R-:W-:Y:S05]  /*02e0*/  @P0 BRA `(.L_x_5) ;  /* 0x0000000000200947 */ /* 0x000fea0003800000 */
[----:B------:R-:W-:Y:S01]  /*02f0*/  LEA R11, R11, UR4, 0x2 ;  /* 0x000000040b0b7c11 */ /* 0x000fe2000f8e10ff */
[----:B------:R-:W-:Y:S04]  /*0300*/  LDS R6, [R5+0x1000] ;  /* 0x0010000005067984 */ /* 0x000fe80000000800 */
[----:B------:R-:W0:Y:S02]  /*0310*/  LDS R10, [R11] ;  /* 0x000000000b0a7984 */ /* 0x000e240000000800 */
[----:B0-----:R-:W-:-:S13]  /*0320*/  ISETP.GT.U32.AND P0, PT, R6, R10, PT ;  /* 0x0000000a0600720c */ /* 0x001fda0003f04070 */
[----:B------:R-:W-:Y:S05]  /*0330*/  @!P0 BRA `(.L_x_4) ;  /* 0x0000000000248947 */ /* 0x000fea0003800000 */
[----:B------:R0:W-:Y:S04]  /*0340*/  STS [R5+0x1000], R10 ;  /* 0x0010000a05007388 */ /* 0x0001e80000000800 */
[----:B------:R0:W-:Y:S01]  /*0350*/  STS [R11], R6 ;  /* 0x000000060b007388 */ /* 0x0001e20000000800 */
[----:B------:R-:W-:Y:S05]  /*0360*/  BRA `(.L_x_4) ;  /* 0x0000000000187947 */ /* 0x000fea0003800000 */
.L_x_5:
[----:B------:R-:W-:Y:S01]  /*0370*/  LEA R11, R11, UR4, 0x2 ;  /* 0x000000040b0b7c11 */ /* 0x000fe2000f8e10ff */
[----:B------:R-:W-:Y:S04]  /*0380*/  LDS R6, [R5+0x1000] ;  /* 0x0010000005067984 */ /* 0x000fe80000000800 */
[----:B------:R-:W0:Y:S02]  /*0390*/  LDS R10, [R11] ;  /* 0x000000000b0a7984 */ /* 0x000e240000000800 */
[----:B0-----:R-:W-:-:S13]  /*03a0*/  ISETP.GE.U32.AND P0, PT, R6, R10, PT ;  /* 0x0000000a0600720c */ /* 0x001fda0003f06070 */
[----:B------:R1:W-:Y:S04]  /*03b0*/  @!P0 STS [R5+0x1000], R10 ;  /* 0x0010000a05008388 */ /* 0x0003e80000000800 */
[----:B------:R1:W-:Y:S02]  /*03c0*/  @!P0 STS [R11], R6 ;  /* 0x000000060b008388 */ /* 0x0003e40000000800 */
.L_x_4:
[----:B------:R-:W-:Y:S05]  /*03d0*/  BSYNC.RECONVERGENT B0 ;  /* 0x0000000000007941 */ /* 0x000fea0003800200 */
.L_x_3:
[----:B------:R-:W-:Y:S01]  /*03e0*/  BAR.SYNC.DEFER_BLOCKING 0x0 ;  /* 0x0000000000007b1d */ /* 0x000fe20000010000 */
[----:B------:R-:W-:-:S13]  /*03f0*/  ISETP.GT.U32.AND P0, PT, R8, 0x3, PT ;  /* 0x000000030800780c */ /* 0x000fda0003f04070 */
[----:B------:R-:W-:Y:S05]  /*0400*/  @P0 BRA `(.L_x_6) ;  /* 0xfffffffc00400947 */ /* 0x000fea000383ffff */
[C---:B------:R-:W-:Y:S01]  /*0410*/  ISETP.GE.U32.AND P0, PT, R7.reuse, 0x401, PT ;  /* 0x000004010700780c */ /* 0x040fe20003f06070 */
[----:B------:R-:W-:-:S12]  /*0420*/  IMAD.SHL.U32 R7, R7, 0x2, RZ ;  /* 0x0000000207077824 */ /* 0x000fd800078e00ff */
[----:B------:R-:W-:Y:S05]  /*0430*/  @!P0 BRA `(.L_x_7) ;  /* 0xfffffffc00308947 */ /* 0x000fea000383ffff */
[----:B------:R-:W2:Y:S04]  /*0440*/  LDS R7, [R5] ;  /* 0x0000000005077984 */ /* 0x000ea80000000800 */
[----:B------:R-:W3:Y:S04]  /*0450*/  LDS R9, [R5+0x1000] ;  /* 0x0010000005097984 */ /* 0x000ee80000000800 */
[----:B--2---:R-:W-:Y:S04]  /*0460*/  STG.E desc[UR6][R2.64], R7 ;  /* 0x0000000702007986 */ /* 0x004fe8000c101906 */
[----:B---3--:R-:W-:Y:S01]  /*0470*/  STG.E desc[UR6][R2.64+0x1000], R9 ;  /* 0x0010000902007986 */ /* 0x008fe2000c101906 */
[----:B------:R-:W-:Y:S05]  /*0480*/  EXIT ;  /* 0x000000000000794d */ /* 0x000fea0003800000 */
.L_x_8:
[----:B------:R-:W-:-:S00]  /*0490*/  BRA `(.L_x_8) ;  /* 0xfffffffc00fc7947 */ /* 0x000fc0000383ffff */
[----:B------:R-:W-:-:S00]  /*04a0*/  NOP ;  /* 0x0000000000007918 */ /* 0x000fc00000000000 */
        /* <DEDUP_REMOVED lines=13> */
.L_x_9:


//--------------------- .nv.shared._Z6kernelPj    --------------------------
	.section	.nv.shared._Z6kernelPj,"aw",@nobits
	.sectionflags	@""
	.align	4
.nv.shared._Z6kernelPj:
	.zero		9216


//--------------------- .nv.shared.reserved.0     --------------------------
	.section	.nv.shared.reserved.0,"aw",@nobits
	.weak		__nv_reservedSMEM_offset_0_alias
	.size		__nv_reservedSMEM_offset_0_alias, 0, 64
	.other		__nv_reservedSMEM_offset_0_alias,@"STO_CUDA_RESERVED_SHARED STV_DEFAULT"
__nv_reservedSMEM_offset_0_alias:
	.zero		0
	.zero		64


//--------------------- .nv.constant0._Z6kernelPj --------------------------
	.section	.nv.constant0._Z6kernelPj,"a",@progbits
	.sectionflags	@""
	.align	4
.nv.constant0._Z6kernelPj:
	.zero		904


//--------------------- SYMBOLS --------------------------

	.type		.nv.reservedSmem.offset0,@object
	.size		.nv.reservedSmem.offset0,0x4
	.type		.nv.reservedSmem.cap,@object
	.size		.nv.reservedSmem.cap,0x4
